







.version 5.0
.target sm_61
.address_size 64


.global .align 8 .b8 _ZTVSt9basic_iosIcSt11char_traitsIcEE[32];
.global .align 8 .b8 _ZTTSo[8];
.global .align 8 .b8 _ZTVSt15basic_streambufIcSt11char_traitsIcEE[128];
.global .align 8 .b8 _ZTVNSt7__cxx1115basic_stringbufIcSt11char_traitsIcESaIcEEE[128];
.global .align 8 .b8 _ZTTNSt7__cxx1119basic_ostringstreamIcSt11char_traitsIcESaIcEEE[8];
.global .align 8 .b8 _ZTVN10__cxxabiv119__pointer_type_infoE[8];
.global .align 8 .b8 _ZTVN10__cxxabiv120__function_type_infoE[8];
.global .align 8 .b8 _ZTVN10__cxxabiv117__class_type_infoE[8];
.global .align 8 .b8 _ZTVN10__cxxabiv120__si_class_type_infoE[8];
.global .align 8 .b8 _ZTVN3c105ErrorE[40];
.global .align 8 .b8 _ZTVN6caffe28OperatorINS_11CUDAContextEEE[136];
.global .align 8 .b8 _ZTVN6caffe226UnaryElementwiseWithArgsOpINS_11TensorTypesIJfEEENS_11CUDAContextENS_27UnaryFunctorWithDefaultCtorINS_10SinFunctorIS3_EEEENS_15SameTypeAsInputEEE[136];
.global .align 8 .b8 _ZTVN6caffe227BinaryElementwiseWithArgsOpINS_11TensorTypesIJfEEENS_11CUDAContextENS_28BinaryFunctorWithDefaultCtorINS_18SinGradientFunctorIS3_EEEENS_15SameTypeAsInputEEE[136];
.const .align 4 .b8 __cudart_i2opi_f[24] = {65, 144, 67, 60, 153, 149, 98, 219, 192, 221, 52, 245, 209, 87, 39, 252, 41, 21, 68, 78, 110, 131, 249, 162};

.visible .entry _ZN6caffe265_GLOBAL__N__41_tmpxft_0000615a_00000000_7_sin_op_cpp1_ii_b84cbb5121SinGradientCUDAKernelIfEEviPKT_S4_PS2_(
.param .u32 _ZN6caffe265_GLOBAL__N__41_tmpxft_0000615a_00000000_7_sin_op_cpp1_ii_b84cbb5121SinGradientCUDAKernelIfEEviPKT_S4_PS2__param_0,
.param .u64 _ZN6caffe265_GLOBAL__N__41_tmpxft_0000615a_00000000_7_sin_op_cpp1_ii_b84cbb5121SinGradientCUDAKernelIfEEviPKT_S4_PS2__param_1,
.param .u64 _ZN6caffe265_GLOBAL__N__41_tmpxft_0000615a_00000000_7_sin_op_cpp1_ii_b84cbb5121SinGradientCUDAKernelIfEEviPKT_S4_PS2__param_2,
.param .u64 _ZN6caffe265_GLOBAL__N__41_tmpxft_0000615a_00000000_7_sin_op_cpp1_ii_b84cbb5121SinGradientCUDAKernelIfEEviPKT_S4_PS2__param_3
)
{
.local .align 4 .b8 __local_depot0[28];
.reg .b64 %SP;
.reg .b64 %SPL;
.reg .pred %p<16>;
.reg .f32 %f<52>;
.reg .b32 %r<100>;
.reg .b64 %rd<31>;


mov.u64 %rd30, __local_depot0;
cvta.local.u64 %SP, %rd30;
ld.param.u32 %r38, [_ZN6caffe265_GLOBAL__N__41_tmpxft_0000615a_00000000_7_sin_op_cpp1_ii_b84cbb5121SinGradientCUDAKernelIfEEviPKT_S4_PS2__param_0];
ld.param.u64 %rd11, [_ZN6caffe265_GLOBAL__N__41_tmpxft_0000615a_00000000_7_sin_op_cpp1_ii_b84cbb5121SinGradientCUDAKernelIfEEviPKT_S4_PS2__param_1];
ld.param.u64 %rd12, [_ZN6caffe265_GLOBAL__N__41_tmpxft_0000615a_00000000_7_sin_op_cpp1_ii_b84cbb5121SinGradientCUDAKernelIfEEviPKT_S4_PS2__param_2];
ld.param.u64 %rd13, [_ZN6caffe265_GLOBAL__N__41_tmpxft_0000615a_00000000_7_sin_op_cpp1_ii_b84cbb5121SinGradientCUDAKernelIfEEviPKT_S4_PS2__param_3];
mov.u32 %r1, %ntid.x;
mov.u32 %r39, %ctaid.x;
mov.u32 %r40, %tid.x;
mad.lo.s32 %r41, %r1, %r39, %r40;
cvt.u64.u32	%rd27, %r41;
cvt.s64.s32	%rd14, %r38;
setp.ge.u64	%p1, %rd27, %rd14;
@%p1 bra BB0_25;

mov.u32 %r42, %nctaid.x;
mul.lo.s32 %r43, %r42, %r1;
cvt.u64.u32	%rd2, %r43;
cvta.to.global.u64 %rd23, %rd13;

BB0_2:
shl.b64 %rd17, %rd27, 2;
add.s64 %rd15, %rd11, %rd17;

	ld.global.nc.f32 %f20, [%rd15];

	add.s64 %rd16, %rd12, %rd17;

	ld.global.nc.f32 %f47, [%rd16];

	abs.f32 %f22, %f47;
setp.neu.f32	%p2, %f22, 0f7F800000;
@%p2 bra BB0_4;

mov.f32 %f23, 0f00000000;
mul.rn.f32 %f47, %f47, %f23;

BB0_4:
mul.f32 %f24, %f47, 0f3F22F983;
cvt.rni.s32.f32	%r99, %f24;
cvt.rn.f32.s32	%f25, %r99;
neg.f32 %f26, %f25;
mov.f32 %f27, 0f3FC90FDA;
fma.rn.f32 %f28, %f26, %f27, %f47;
mov.f32 %f29, 0f33A22168;
fma.rn.f32 %f30, %f26, %f29, %f28;
mov.f32 %f31, 0f27C234C5;
fma.rn.f32 %f48, %f26, %f31, %f30;
abs.f32 %f32, %f47;
setp.leu.f32	%p3, %f32, 0f47CE4780;
@%p3 bra BB0_14;

mov.b32 %r3, %f47;
shr.u32 %r4, %r3, 23;
shl.b32 %r46, %r3, 8;
or.b32 %r5, %r46, -2147483648;
add.u64 %rd19, %SP, 0;
cvta.to.local.u64 %rd29, %rd19;
mov.u32 %r91, 0;
mov.u64 %rd28, __cudart_i2opi_f;
mov.u32 %r90, -6;

BB0_6:
.pragma "nounroll";
ld.const.u32 %r49, [%rd28];

	{
mad.lo.cc.u32 %r47, %r49, %r5, %r91;
madc.hi.u32 %r91, %r49, %r5, 0;
}

	st.local.u32 [%rd29], %r47;
add.s64 %rd29, %rd29, 4;
add.s64 %rd28, %rd28, 4;
add.s32 %r90, %r90, 1;
setp.ne.s32	%p4, %r90, 0;
@%p4 bra BB0_6;

and.b32 %r52, %r4, 255;
add.s32 %r53, %r52, -128;
shr.u32 %r54, %r53, 5;
and.b32 %r10, %r3, -2147483648;
cvta.to.local.u64 %rd21, %rd19;
st.local.u32 [%rd21+24], %r91;
mov.u32 %r55, 6;
sub.s32 %r56, %r55, %r54;
mul.wide.s32 %rd22, %r56, 4;
add.s64 %rd9, %rd21, %rd22;
ld.local.u32 %r92, [%rd9];
ld.local.u32 %r93, [%rd9+-4];
and.b32 %r13, %r4, 31;
setp.eq.s32	%p5, %r13, 0;
@%p5 bra BB0_9;

mov.u32 %r57, 32;
sub.s32 %r58, %r57, %r13;
shr.u32 %r59, %r93, %r58;
shl.b32 %r60, %r92, %r13;
add.s32 %r92, %r59, %r60;
ld.local.u32 %r61, [%rd9+-8];
shr.u32 %r62, %r61, %r58;
shl.b32 %r63, %r93, %r13;
add.s32 %r93, %r62, %r63;

BB0_9:
shr.u32 %r64, %r93, 30;
shl.b32 %r65, %r92, 2;
add.s32 %r94, %r64, %r65;
shl.b32 %r19, %r93, 2;
shr.u32 %r66, %r94, 31;
shr.u32 %r67, %r92, 30;
add.s32 %r20, %r66, %r67;
setp.eq.s32	%p6, %r66, 0;
mov.u32 %r95, %r10;
mov.u32 %r96, %r19;
@%p6 bra BB0_11;

not.b32 %r68, %r94;
neg.s32 %r21, %r19;
setp.eq.s32	%p7, %r19, 0;
selp.u32	%r69, 1, 0, %p7;
add.s32 %r94, %r69, %r68;
xor.b32 %r23, %r10, -2147483648;
mov.u32 %r95, %r23;
mov.u32 %r96, %r21;

BB0_11:
mov.u32 %r25, %r95;
neg.s32 %r70, %r20;
setp.eq.s32	%p8, %r10, 0;
selp.b32	%r99, %r20, %r70, %p8;
clz.b32 %r98, %r94;
setp.eq.s32	%p9, %r98, 0;
shl.b32 %r71, %r94, %r98;
mov.u32 %r72, 32;
sub.s32 %r73, %r72, %r98;
shr.u32 %r74, %r96, %r73;
add.s32 %r75, %r74, %r71;
selp.b32	%r29, %r94, %r75, %p9;
mov.u32 %r76, -921707870;
mul.hi.u32 %r97, %r29, %r76;
setp.lt.s32	%p10, %r97, 1;
@%p10 bra BB0_13;

mul.lo.s32 %r77, %r29, -921707870;
shr.u32 %r78, %r77, 31;
shl.b32 %r79, %r97, 1;
add.s32 %r97, %r78, %r79;
add.s32 %r98, %r98, 1;

BB0_13:
mov.u32 %r80, 126;
sub.s32 %r81, %r80, %r98;
shl.b32 %r82, %r81, 23;
add.s32 %r83, %r97, 1;
shr.u32 %r84, %r83, 7;
add.s32 %r85, %r84, 1;
shr.u32 %r86, %r85, 1;
add.s32 %r87, %r86, %r82;
or.b32 %r88, %r87, %r25;
mov.b32 %f48, %r88;

BB0_14:
mul.rn.f32 %f8, %f48, %f48;
add.s32 %r36, %r99, 1;
and.b32 %r37, %r36, 1;
setp.eq.s32	%p11, %r37, 0;
@%p11 bra BB0_16;
bra.uni BB0_15;

BB0_16:
mov.f32 %f35, 0f3C08839E;
mov.f32 %f36, 0fB94CA1F9;
fma.rn.f32 %f49, %f36, %f8, %f35;
bra.uni BB0_17;

BB0_15:
mov.f32 %f33, 0fBAB6061A;
mov.f32 %f34, 0f37CCF5CE;
fma.rn.f32 %f49, %f34, %f8, %f33;

BB0_17:
@%p11 bra BB0_19;
bra.uni BB0_18;

BB0_19:
mov.f32 %f40, 0fBE2AAAA3;
fma.rn.f32 %f41, %f49, %f8, %f40;
mov.f32 %f42, 0f00000000;
fma.rn.f32 %f50, %f41, %f8, %f42;
bra.uni BB0_20;

BB0_18:
mov.f32 %f37, 0f3D2AAAA5;
fma.rn.f32 %f38, %f49, %f8, %f37;
mov.f32 %f39, 0fBF000000;
fma.rn.f32 %f50, %f38, %f8, %f39;

BB0_20:
fma.rn.f32 %f51, %f50, %f48, %f48;
@%p11 bra BB0_22;

mov.f32 %f43, 0f3F800000;
fma.rn.f32 %f51, %f50, %f8, %f43;

BB0_22:
and.b32 %r89, %r36, 2;
setp.eq.s32	%p14, %r89, 0;
@%p14 bra BB0_24;

mov.f32 %f44, 0f00000000;
mov.f32 %f45, 0fBF800000;
fma.rn.f32 %f51, %f51, %f45, %f44;

BB0_24:
add.s64 %rd25, %rd23, %rd17;
mul.f32 %f46, %f20, %f51;
st.global.f32 [%rd25], %f46;
add.s64 %rd27, %rd2, %rd27;
setp.lt.u64	%p15, %rd27, %rd14;
@%p15 bra BB0_2;

BB0_25:
ret;
}




// ===== COMPILED SASS (sm_100) =====

	.target	sm_100

	.elftype	@"ET_EXEC"


//--------------------- .note.nv.tkinfo           --------------------------
	.section	.note.nv.tkinfo,"",@"SHT_NOTE"
	.sectionflags	@"SHF_NOTE_NV_TKINFO"
	.tkinfo
        /*0018*/ 	.word	0x00000002
        /*0030*/ 	.string	""
        /*0030*/ 	.string	"ptxas"
        /*0030*/ 	.string	"Cuda compilation tools, release 13.0, V13.0.88"
        /*0030*/ 	.string	"Build cuda_13.0.r13.0/compiler.36424714_0"
        /*0030*/ 	.string	"-arch sm_100 "



//--------------------- .note.nv.cuinfo           --------------------------
	.section	.note.nv.cuinfo,"",@"SHT_NOTE"
	.sectionflags	@"SHF_NOTE_NV_CUINFO"
        /*0018*/ 	.short	0x0002
        /*001a*/ 	.short	0x003d
        /*001c*/ 	.short	0x0082
	.zero		2


//--------------------- .nv.info                  --------------------------
	.section	.nv.info,"",@"SHT_CUDA_INFO"
	.align	4


	//----- nvinfo : EIATTR_REGCOUNT
	.align		4
        /*0000*/ 	.byte	0x04, 0x2f
        /*0002*/ 	.short	(.L_15 - .L_14)
	.align		4
.L_14:
        /*0004*/ 	.word	index@(_ZN6caffe265_GLOBAL__N__41_tmpxft_0000615a_00000000_7_sin_op_cpp1_ii_b84cbb5121SinGradientCUDAKernelIfEEviPKT_S4_PS2_)
        /*0008*/ 	.word	0x00000013


	//----- nvinfo : EIATTR_FRAME_SIZE
	.align		4
.L_15:
        /*000c*/ 	.byte	0x04, 0x11
        /*000e*/ 	.short	(.L_17 - .L_16)
	.align		4
.L_16:
        /*0010*/ 	.word	index@(_ZN6caffe265_GLOBAL__N__41_tmpxft_0000615a_00000000_7_sin_op_cpp1_ii_b84cbb5121SinGradientCUDAKernelIfEEviPKT_S4_PS2_)
        /*0014*/ 	.word	0x00000020


	//----- nvinfo : EIATTR_MIN_STACK_SIZE
	.align		4
.L_17:
        /*0018*/ 	.byte	0x04, 0x12
        /*001a*/ 	.short	(.L_19 - .L_18)
	.align		4
.L_18:
        /*001c*/ 	.word	index@(_ZN6caffe265_GLOBAL__N__41_tmpxft_0000615a_00000000_7_sin_op_cpp1_ii_b84cbb5121SinGradientCUDAKernelIfEEviPKT_S4_PS2_)
        /*0020*/ 	.word	0x00000020
.L_19:


//--------------------- .nv.compat                --------------------------
	.section	.nv.compat,"",@"SHT_CUDA_COMPAT_INFO"
	.align	4
        /*0000*/ 	.byte	0x02, 0x09, 0x00, 0x00, 0x02, 0x02, 0x01, 0x00, 0x02, 0x05, 0x05, 0x00, 0x03, 0x07, 0x01, 0x01
        /*0010*/ 	.byte	0x02, 0x03, 0x00, 0x00, 0x02, 0x06, 0x01, 0x00, 0x04, 0x0b, 0x08, 0x00, 0x01, 0x00, 0x00, 0x00
        /*0020*/ 	.byte	0x00, 0x00, 0x00, 0x00


//--------------------- .nv.info._ZN6caffe265_GLOBAL__N__41_tmpxft_0000615a_00000000_7_sin_op_cpp1_ii_b84cbb5121SinGradientCUDAKernelIfEEviPKT_S4_PS2_ --------------------------
	.section	.nv.info._ZN6caffe265_GLOBAL__N__41_tmpxft_0000615a_00000000_7_sin_op_cpp1_ii_b84cbb5121SinGradientCUDAKernelIfEEviPKT_S4_PS2_,"",@"SHT_CUDA_INFO"
	.sectionflags	@""
	.align	4


	//----- nvinfo : EIATTR_CUDA_API_VERSION
	.align		4
        /*0000*/ 	.byte	0x04, 0x37
        /*0002*/ 	.short	(.L_21 - .L_20)
.L_20:
        /*0004*/ 	.word	0x00000082


	//----- nvinfo : EIATTR_KPARAM_INFO
	.align		4
.L_21:
        /*0008*/ 	.byte	0x04, 0x17
        /*000a*/ 	.short	(.L_23 - .L_22)
.L_22:
        /*000c*/ 	.word	0x00000000
        /*0010*/ 	.short	0x0003
        /*0012*/ 	.short	0x0018
        /*0014*/ 	.byte	0x00, 0xf0, 0x21, 0x00


	//----- nvinfo : EIATTR_KPARAM_INFO
	.align		4
.L_23:
        /*0018*/ 	.byte	0x04, 0x17
        /*001a*/ 	.short	(.L_25 - .L_24)
.L_24:
        /*001c*/ 	.word	0x00000000
        /*0020*/ 	.short	0x0002
        /*0022*/ 	.short	0x0010
        /*0024*/ 	.byte	0x00, 0xf0, 0x21, 0x00


	//----- nvinfo : EIATTR_KPARAM_INFO
	.align		4
.L_25:
        /*0028*/ 	.byte	0x04, 0x17
        /*002a*/ 	.short	(.L_27 - .L_26)
.L_26:
        /*002c*/ 	.word	0x00000000
        /*0030*/ 	.short	0x0001
        /*0032*/ 	.short	0x0008
        /*0034*/ 	.byte	0x00, 0xf0, 0x21, 0x00


	//----- nvinfo : EIATTR_KPARAM_INFO
	.align		4
.L_27:
        /*0038*/ 	.byte	0x04, 0x17
        /*003a*/ 	.short	(.L_29 - .L_28)
.L_28:
        /*003c*/ 	.word	0x00000000
        /*0040*/ 	.short	0x0000
        /*0042*/ 	.short	0x0000
        /*0044*/ 	.byte	0x00, 0xf0, 0x11, 0x00


	//----- nvinfo : EIATTR_SPARSE_MMA_MASK
	.align		4
.L_29:
        /*0048*/ 	.byte	0x03, 0x50
        /*004a*/ 	.short	0x0000


	//----- nvinfo : EIATTR_MAXREG_COUNT
	.align		4
        /*004c*/ 	.byte	0x03, 0x1b
        /*004e*/ 	.short	0x00ff


	//----- nvinfo : EIATTR_MERCURY_ISA_VERSION
	.align		4
        /*0050*/ 	.byte	0x03, 0x5f
        /*0052*/ 	.short	0x0101


	//----- nvinfo : EIATTR_VRC_CTA_INIT_COUNT
	.align		4
        /*0054*/ 	.byte	0x02, 0x4a
	.zero		1
	.zero		1


	//----- nvinfo : EIATTR_EXIT_INSTR_OFFSETS
	.align		4
        /*0058*/ 	.byte	0x04, 0x1c
        /*005a*/ 	.short	(.L_31 - .L_30)


	//   ....[0]....
.L_30:
        /*005c*/ 	.word	0x000000a0


	//   ....[1]....
        /*0060*/ 	.word	0x00000880


	//----- nvinfo : EIATTR_CRS_STACK_SIZE
	.align		4
.L_31:
        /*0064*/ 	.byte	0x04, 0x1e
        /*0066*/ 	.short	(.L_33 - .L_32)
.L_32:
        /*0068*/ 	.word	0x00000000


	//----- nvinfo : EIATTR_CBANK_PARAM_SIZE
	.align		4
.L_33:
        /*006c*/ 	.byte	0x03, 0x19
        /*006e*/ 	.short	0x0020


	//----- nvinfo : EIATTR_PARAM_CBANK
	.align		4
        /*0070*/ 	.byte	0x04, 0x0a
        /*0072*/ 	.short	(.L_35 - .L_34)
	.align		4
.L_34:
        /*0074*/ 	.word	index@(.nv.constant0._ZN6caffe265_GLOBAL__N__41_tmpxft_0000615a_00000000_7_sin_op_cpp1_ii_b84cbb5121SinGradientCUDAKernelIfEEviPKT_S4_PS2_)
        /*0078*/ 	.short	0x0380
        /*007a*/ 	.short	0x0020


	//----- nvinfo : EIATTR_SW_WAR
	.align		4
.L_35:
        /*007c*/ 	.byte	0x04, 0x36
        /*007e*/ 	.short	(.L_37 - .L_36)
.L_36:
        /*0080*/ 	.word	0x00000008
.L_37:


//--------------------- .nv.callgraph             --------------------------
	.section	.nv.callgraph,"",@"SHT_CUDA_CALLGRAPH"
	.align	4
	.sectionentsize	8
	.align		4
        /*0000*/ 	.word	0x00000000
	.align		4
        /*0004*/ 	.word	0xffffffff
	.align		4
        /*0008*/ 	.word	0x00000000
	.align		4
        /*000c*/ 	.word	0xfffffffe
	.align		4
        /*0010*/ 	.word	0x00000000
	.align		4
        /*0014*/ 	.word	0xfffffffd
	.align		4
        /*0018*/ 	.word	0x00000000
	.align		4
        /*001c*/ 	.word	0xfffffffc


//--------------------- .nv.constant4             --------------------------
	.section	.nv.constant4,"a",@progbits
	.align	8
	.align		8
.nv.constant4:
        /*0000*/ 	.dword	_ZTVSt9basic_iosIcSt11char_traitsIcEE
	.align		8
        /*0008*/ 	.dword	_ZTTSo
	.align		8
        /*0010*/ 	.dword	_ZTVSt15basic_streambufIcSt11char_traitsIcEE
	.align		8
        /*0018*/ 	.dword	_ZTVNSt7__cxx1115basic_stringbufIcSt11char_traitsIcESaIcEEE
	.align		8
        /*0020*/ 	.dword	_ZTTNSt7__cxx1119basic_ostringstreamIcSt11char_traitsIcESaIcEEE
	.align		8
        /*0028*/ 	.dword	_ZTVN10__cxxabiv119__pointer_type_infoE
	.align		8
        /*0030*/ 	.dword	_ZTVN10__cxxabiv120__function_type_infoE
	.align		8
        /*0038*/ 	.dword	_ZTVN10__cxxabiv117__class_type_infoE
	.align		8
        /*0040*/ 	.dword	_ZTVN10__cxxabiv120__si_class_type_infoE
	.align		8
        /*0048*/ 	.dword	_ZTVN3c105ErrorE
	.align		8
        /*0050*/ 	.dword	_ZTVN6caffe28OperatorINS_11CUDAContextEEE
	.align		8
        /*0058*/ 	.dword	_ZTVN6caffe226UnaryElementwiseWithArgsOpINS_11TensorTypesIJfEEENS_11CUDAContextENS_27UnaryFunctorWithDefaultCtorINS_10SinFunctorIS3_EEEENS_15SameTypeAsInputEEE
	.align		8
        /*0060*/ 	.dword	_ZTVN6caffe227BinaryElementwiseWithArgsOpINS_11TensorTypesIJfEEENS_11CUDAContextENS_28BinaryFunctorWithDefaultCtorINS_18SinGradientFunctorIS3_EEEENS_15SameTypeAsInputEEE


//--------------------- .nv.constant3             --------------------------
	.section	.nv.constant3,"a",@progbits
	.align	4
.nv.constant3:
	.type		__cudart_i2opi_f,@object
	.size		__cudart_i2opi_f,(.L_13 - __cudart_i2opi_f)
__cudart_i2opi_f:
        /*0000*/ 	.byte	0x41, 0x90, 0x43, 0x3c, 0x99, 0x95, 0x62, 0xdb, 0xc0, 0xdd, 0x34, 0xf5, 0xd1, 0x57, 0x27, 0xfc
        /*0010*/ 	.byte	0x29, 0x15, 0x44, 0x4e, 0x6e, 0x83, 0xf9, 0xa2
.L_13:


//--------------------- .text._ZN6caffe265_GLOBAL__N__41_tmpxft_0000615a_00000000_7_sin_op_cpp1_ii_b84cbb5121SinGradientCUDAKernelIfEEviPKT_S4_PS2_ --------------------------
	.section	.text._ZN6caffe265_GLOBAL__N__41_tmpxft_0000615a_00000000_7_sin_op_cpp1_ii_b84cbb5121SinGradientCUDAKernelIfEEviPKT_S4_PS2_,"ax",@progbits
	.align	128
        .global         _ZN6caffe265_GLOBAL__N__41_tmpxft_0000615a_00000000_7_sin_op_cpp1_ii_b84cbb5121SinGradientCUDAKernelIfEEviPKT_S4_PS2_
        .type           _ZN6caffe265_GLOBAL__N__41_tmpxft_0000615a_00000000_7_sin_op_cpp1_ii_b84cbb5121SinGradientCUDAKernelIfEEviPKT_S4_PS2_,@function
        .size           _ZN6caffe265_GLOBAL__N__41_tmpxft_0000615a_00000000_7_sin_op_cpp1_ii_b84cbb5121SinGradientCUDAKernelIfEEviPKT_S4_PS2_,(.L_x_5 - _ZN6caffe265_GLOBAL__N__41_tmpxft_0000615a_00000000_7_sin_op_cpp1_ii_b84cbb5121SinGradientCUDAKernelIfEEviPKT_S4_PS2_)
        .other          _ZN6caffe265_GLOBAL__N__41_tmpxft_0000615a_00000000_7_sin_op_cpp1_ii_b84cbb5121SinGradientCUDAKernelIfEEviPKT_S4_PS2_,@"STO_CUDA_ENTRY STV_DEFAULT"
_ZN6caffe265_GLOBAL__N__41_tmpxft_0000615a_00000000_7_sin_op_cpp1_ii_b84cbb5121SinGradientCUDAKernelIfEEviPKT_S4_PS2_:
.text._ZN6caffe265_GLOBAL__N__41_tmpxft_0000615a_00000000_7_sin_op_cpp1_ii_b84cbb5121SinGradientCUDAKernelIfEEviPKT_S4_PS2_:
[----:B------:R-:W0:Y:S01]  /*0000*/  LDC R1, c[0x0][0x37c] ;  /* 0x0000df00ff017b82 */ /* 0x000e220000000800 */
[----:B------:R-:W1:Y:S01]  /*0010*/  S2R R2, SR_CTAID.X ;  /* 0x0000000000027919 */ /* 0x000e620000002500 */
[----:B------:R-:W1:Y:S01]  /*0020*/  LDCU UR5, c[0x0][0x360] ;  /* 0x00006c00ff0577ac */ /* 0x000e620008000800 */
[----:B0-----:R-:W-:Y:S01]  /*0030*/  VIADD R1, R1, 0xffffffe0 ;  /* 0xffffffe001017836 */ /* 0x001fe20000000000 */
[----:B------:R-:W1:Y:S01]  /*0040*/  S2R R3, SR_TID.X ;  /* 0x0000000000037919 */ /* 0x000e620000002100 */
[----:B------:R-:W0:Y:S02]  /*0050*/  LDCU UR4, c[0x0][0x380] ;  /* 0x00007000ff0477ac */ /* 0x000e240008000800 */
[----:B0-----:R-:W-:Y:S01]  /*0060*/  USHF.R.S32.HI UR10, URZ, 0x1f, UR4 ;  /* 0x0000001fff0a7899 */ /* 0x001fe20008011404 */
[----:B-1----:R-:W-:-:S05]  /*0070*/  IMAD R2, R2, UR5, R3 ;  /* 0x0000000502027c24 */ /* 0x002fca000f8e0203 */
[----:B------:R-:W-:-:S04]  /*0080*/  ISETP.GE.U32.AND P0, PT, R2, UR4, PT ;  /* 0x0000000402007c0c */ /* 0x000fc8000bf06070 */
[----:B------:R-:W-:-:S13]  /*0090*/  ISETP.GE.U32.AND.EX P0, PT, RZ, UR10, PT, P0 ;  /* 0x0000000aff007c0c */ /* 0x000fda000bf06100 */
[----:B------:R-:W-:Y:S05]  /*00a0*/  @P0 EXIT ;  /* 0x000000000000094d */ /* 0x000fea0003800000 */
[----:B------:R-:W0:Y:S01]  /*00b0*/  LDCU UR6, c[0x0][0x2f8] ;  /* 0x00005f00ff0677ac */ /* 0x000e220008000800 */
[----:B------:R-:W-:Y:S01]  /*00c0*/  IMAD.MOV.U32 R3, RZ, RZ, RZ ;  /* 0x000000ffff037224 */ /* 0x000fe200078e00ff */
[----:B------:R-:W1:Y:S01]  /*00d0*/  LDCU UR4, c[0x0][0x370] ;  /* 0x00006e00ff0477ac */ /* 0x000e620008000800 */
[----:B------:R-:W2:Y:S01]  /*00e0*/  LDCU.64 UR8, c[0x0][0x358] ;  /* 0x00006b00ff0877ac */ /* 0x000ea20008000a00 */
[----:B0-----:R-:W-:Y:S01]  /*00f0*/  VIADD R13, R1, UR6 ;  /* 0x00000006010d7c36 */ /* 0x001fe20008000000 */
[----:B-1----:R-:W-:-:S12]  /*0100*/  UIMAD UR5, UR5, UR4, URZ ;  /* 0x00000004050572a4 */ /* 0x002fd8000f8e02ff */
.L_x_3:
[----:B------:R-:W0:Y:S01]  /*0110*/  LDCU.64 UR6, c[0x0][0x390] ;  /* 0x00007200ff0677ac */ /* 0x000e220008000a00 */
[C---:B------:R-:W-:Y:S01]  /*0120*/  IMAD.SHL.U32 R4, R2.reuse, 0x4, RZ ;  /* 0x0000000402047824 */ /* 0x040fe200078e00ff */
[----:B------:R-:W-:-:S04]  /*0130*/  SHF.L.U64.HI R14, R2, 0x2, R3 ;  /* 0x00000002020e7819 */ /* 0x000fc80000010203 */
[----:B0-----:R-:W-:-:S04]  /*0140*/  IADD3 R8, P0, PT, R4, UR6, RZ ;  /* 0x0000000604087c10 */ /* 0x001fc8000ff1e0ff */
[----:B------:R-:W-:Y:S01]  /*0150*/  IADD3.X R9, PT, PT, R14, UR7, RZ, P0, !PT ;  /* 0x000000070e097c10 */ /* 0x000fe200087fe4ff */
[----:B------:R-:W0:Y:S04]  /*0160*/  LDCU.64 UR6, c[0x0][0x388] ;  /* 0x00007100ff0677ac */ /* 0x000e280008000a00 */
[----:B--2---:R-:W2:Y:S01]  /*0170*/  LDG.E.CONSTANT R0, desc[UR8][R8.64] ;  /* 0x0000000808007981 */ /* 0x004ea2000c1e9900 */
[----:B0-----:R-:W-:-:S04]  /*0180*/  IADD3 R6, P0, PT, R4, UR6, RZ ;  /* 0x0000000604067c10 */ /* 0x001fc8000ff1e0ff */
[----:B------:R-:W-:-:S05]  /*0190*/  IADD3.X R7, PT, PT, R14, UR7, RZ, P0, !PT ;  /* 0x000000070e077c10 */ /* 0x000fca00087fe4ff */
[----:B------:R0:W5:Y:S01]  /*01a0*/  LDG.E.CONSTANT R5, desc[UR8][R6.64] ;  /* 0x0000000806057981 */ /* 0x000162000c1e9900 */
[----:B------:R-:W-:Y:S01]  /*01b0*/  BSSY.RECONVERGENT B0, `(.L_x_0) ;  /* 0x0000052000007945 */ /* 0x000fe20003800200 */
[----:B--2---:R-:W-:-:S13]  /*01c0*/  FSETP.NEU.AND P0, PT, |R0|, +INF , PT ;  /* 0x7f8000000000780b */ /* 0x004fda0003f0d200 */
[----:B------:R-:W-:-:S04]  /*01d0*/  @!P0 FMUL R0, RZ, R0 ;  /* 0x00000000ff008220 */ /* 0x000fc80000400000 */
[C---:B------:R-:W-:Y:S01]  /*01e0*/  FMUL R10, R0.reuse, 0.63661974668502807617 ;  /* 0x3f22f983000a7820 */ /* 0x040fe20000400000 */
[----:B------:R-:W-:-:S05]  /*01f0*/  FSETP.GT.AND P0, PT, |R0|, 105615, PT ;  /* 0x47ce47800000780b */ /* 0x000fca0003f04200 */
[----:B------:R-:W1:Y:S02]  /*0200*/  F2I.NTZ R10, R10 ;  /* 0x0000000a000a7305 */ /* 0x000e640000203100 */
[----:B-1----:R-:W-:-:S05]  /*0210*/  I2FP.F32.S32 R11, R10 ;  /* 0x0000000a000b7245 */ /* 0x002fca0000201400 */
[----:B------:R-:W-:-:S04]  /*0220*/  FFMA R12, -R11, 1.5707962512969970703, R0 ;  /* 0x3fc90fda0b0c7823 */ /* 0x000fc80000000100 */
[----:B------:R-:W-:-:S04]  /*0230*/  FFMA R12, -R11, 7.5497894158615963534e-08, R12 ;  /* 0x33a221680b0c7823 */ /* 0x000fc8000000010c */
[----:B------:R-:W-:Y:S01]  /*0240*/  FFMA R11, -R11, 5.3903029534742383927e-15, R12 ;  /* 0x27c234c50b0b7823 */ /* 0x000fe2000000010c */
[----:B0-----:R-:W-:Y:S06]  /*0250*/  @!P0 BRA `(.L_x_1) ;  /* 0x00000004001c8947 */ /* 0x001fec0003800000 */
[----:B------:R-:W0:Y:S01]  /*0260*/  LDCU UR4, c[0x0][0x2f8] ;  /* 0x00005f00ff0477ac */ /* 0x000e220008000800 */
[----:B------:R-:W-:Y:S01]  /*0270*/  IMAD.SHL.U32 R6, R0, 0x100, RZ ;  /* 0x0000010000067824 */ /* 0x000fe200078e00ff */
[----:B------:R-:W-:Y:S01]  /*0280*/  SHF.R.U32.HI R8, RZ, 0x17, R0 ;  /* 0x00000017ff087819 */ /* 0x000fe20000011600 */
[----:B------:R-:W-:Y:S01]  /*0290*/  IMAD.MOV.U32 R7, RZ, RZ, RZ ;  /* 0x000000ffff077224 */ /* 0x000fe200078e00ff */
[----:B------:R-:W-:Y:S02]  /*02a0*/  UMOV UR6, 0xfffffffa ;  /* 0xfffffffa00067882 */ /* 0x000fe40000000000 */
[----:B------:R-:W-:Y:S01]  /*02b0*/  LOP3.LUT R11, R6, 0x80000000, RZ, 0xfc, !PT ;  /* 0x80000000060b7812 */ /* 0x000fe200078efcff */
[----:B0-----:R-:W-:Y:S01]  /*02c0*/  VIADD R16, R13, -UR4 ;  /* 0x800000040d107c36 */ /* 0x001fe20008000000 */
[----:B------:R-:W-:-:S03]  /*02d0*/  UMOV UR4, URZ ;  /* 0x000000ff00047c82 */ /* 0x000fc60008000000 */
[----:B------:R-:W-:-:S07]  /*02e0*/  IMAD.MOV.U32 R9, RZ, RZ, R16 ;  /* 0x000000ffff097224 */ /* 0x000fce00078e0010 */
.L_x_2:
[----:B------:R-:W0:Y:S01]  /*02f0*/  LDCU UR7, c[0x3][UR4] ;  /* 0x00c00000040777ac */ /* 0x000e220008000800 */
[----:B------:R-:W-:Y:S02]  /*0300*/  IMAD.MOV.U32 R6, RZ, RZ, R7 ;  /* 0x000000ffff067224 */ /* 0x000fe400078e0007 */
[----:B------:R-:W-:Y:S01]  /*0310*/  IMAD.MOV.U32 R7, RZ, RZ, RZ ;  /* 0x000000ffff077224 */ /* 0x000fe200078e00ff */
[----:B------:R-:W-:Y:S02]  /*0320*/  UIADD3 UR6, UPT, UPT, UR6, 0x1, URZ ;  /* 0x0000000106067890 */ /* 0x000fe4000fffe0ff */
[----:B------:R-:W-:Y:S02]  /*0330*/  UIADD3 UR4, UPT, UPT, UR4, 0x4, URZ ;  /* 0x0000000404047890 */ /* 0x000fe4000fffe0ff */
[----:B------:R-:W-:Y:S01]  /*0340*/  UISETP.NE.AND UP0, UPT, UR6, URZ, UPT ;  /* 0x000000ff0600728c */ /* 0x000fe2000bf05270 */
[----:B0-----:R-:W-:-:S05]  /*0350*/  IMAD.WIDE.U32 R6, R11, UR7, R6 ;  /* 0x000000070b067c25 */ /* 0x001fca000f8e0006 */
[----:B------:R0:W-:Y:S02]  /*0360*/  STL [R9], R6 ;  /* 0x0000000609007387 */ /* 0x0001e40000100800 */
[----:B0-----:R-:W-:Y:S01]  /*0370*/  IADD3 R9, PT, PT, R9, 0x4, RZ ;  /* 0x0000000409097810 */ /* 0x001fe20007ffe0ff */
[----:B------:R-:W-:Y:S06]  /*0380*/  BRA.U UP0, `(.L_x_2) ;  /* 0xfffffffd00d87547 */ /* 0x000fec000b83ffff */
[C---:B------:R-:W-:Y:S01]  /*0390*/  LOP3.LUT R6, R8.reuse, 0xff, RZ, 0xc0, !PT ;  /* 0x000000ff08067812 */ /* 0x040fe200078ec0ff */
[----:B------:R0:W-:Y:S01]  /*03a0*/  STL [R16+0x18], R7 ;  /* 0x0000180710007387 */ /* 0x0001e20000100800 */
[----:B------:R-:W-:-:S03]  /*03b0*/  LOP3.LUT P0, R12, R8, 0x1f, RZ, 0xc0, !PT ;  /* 0x0000001f080c7812 */ /* 0x000fc6000780c0ff */
[----:B------:R-:W-:-:S05]  /*03c0*/  VIADD R6, R6, 0xffffff80 ;  /* 0xffffff8006067836 */ /* 0x000fca0000000000 */
[----:B------:R-:W-:-:S04]  /*03d0*/  SHF.R.U32.HI R6, RZ, 0x5, R6 ;  /* 0x00000005ff067819 */ /* 0x000fc80000011606 */
[----:B------:R-:W-:-:S05]  /*03e0*/  IADD3 R6, PT, PT, -R6, 0x6, RZ ;  /* 0x0000000606067810 */ /* 0x000fca0007ffe1ff */
[----:B------:R-:W-:-:S05]  /*03f0*/  IMAD R8, R6, 0x4, R16 ;  /* 0x0000000406087824 */ /* 0x000fca00078e0210 */
[----:B------:R-:W2:Y:S04]  /*0400*/  LDL R6, [R8] ;  /* 0x0000000008067983 */ /* 0x000ea80000100800 */
[----:B------:R-:W3:Y:S04]  /*0410*/  @P0 LDL R15, [R8+-0x8] ;  /* 0xfffff800080f0983 */ /* 0x000ee80000100800 */
[----:B------:R-:W4:Y:S01]  /*0420*/  LDL R9, [R8+-0x4] ;  /* 0xfffffc0008097983 */ /* 0x000f220000100800 */
[----:B------:R-:W-:Y:S02]  /*0430*/  @P0 IADD3 R10, PT, PT, -R12, 0x20, RZ ;  /* 0x000000200c0a0810 */ /* 0x000fe40007ffe1ff */
[----:B--2---:R-:W-:-:S02]  /*0440*/  @P0 SHF.L.U32 R11, R6, R12, RZ ;  /* 0x0000000c060b0219 */ /* 0x004fc400000006ff */
[-C--:B---3--:R-:W-:Y:S02]  /*0450*/  @P0 SHF.R.U32.HI R15, RZ, R10.reuse, R15 ;  /* 0x0000000aff0f0219 */ /* 0x088fe4000001160f */
[----:B----4-:R-:W-:Y:S02]  /*0460*/  @P0 SHF.R.U32.HI R10, RZ, R10, R9 ;  /* 0x0000000aff0a0219 */ /* 0x010fe40000011609 */
[----:B------:R-:W-:-:S03]  /*0470*/  @P0 SHF.L.U32 R12, R9, R12, RZ ;  /* 0x0000000c090c0219 */ /* 0x000fc600000006ff */
[----:B------:R-:W-:Y:S02]  /*0480*/  @P0 IMAD.IADD R6, R10, 0x1, R11 ;  /* 0x000000010a060824 */ /* 0x000fe400078e020b */
[----:B------:R-:W-:-:S05]  /*0490*/  @P0 IMAD.IADD R9, R15, 0x1, R12 ;  /* 0x000000010f090824 */ /* 0x000fca00078e020c */
[C---:B------:R-:W-:Y:S01]  /*04a0*/  SHF.L.U32.HI R15, R9.reuse, 0x2, R6 ;  /* 0x00000002090f7819 */ /* 0x040fe20000010606 */
[----:B------:R-:W-:-:S03]  /*04b0*/  IMAD.SHL.U32 R9, R9, 0x4, RZ ;  /* 0x0000000409097824 */ /* 0x000fc600078e00ff */
[----:B0-----:R-:W-:-:S04]  /*04c0*/  SHF.R.U32.HI R7, RZ, 0x1f, R15 ;  /* 0x0000001fff077819 */ /* 0x001fc8000001160f */
[----:B------:R-:W-:-:S04]  /*04d0*/  ISETP.NE.AND P0, PT, R7, RZ, PT ;  /* 0x000000ff0700720c */ /* 0x000fc80003f05270 */
[----:B------:R-:W-:-:S09]  /*04e0*/  ISETP.NE.AND P1, PT, R9, RZ, P0 ;  /* 0x000000ff0900720c */ /* 0x000fd20000725270 */
[----:B------:R-:W-:-:S05]  /*04f0*/  @P0 LOP3.LUT R8, RZ, R15, RZ, 0x33, !PT ;  /* 0x0000000fff080212 */ /* 0x000fca00078e33ff */
[----:B------:R-:W-:Y:S02]  /*0500*/  @P0 VIADD R10, R8, 0x1 ;  /* 0x00000001080a0836 */ /* 0x000fe40000000000 */
[----:B------:R-:W-:-:S05]  /*0510*/  @P1 IMAD.MOV R10, RZ, RZ, R8 ;  /* 0x000000ffff0a1224 */ /* 0x000fca00078e0208 */
[----:B------:R-:W-:Y:S02]  /*0520*/  @P0 MOV R15, R10 ;  /* 0x0000000a000f0202 */ /* 0x000fe40000000f00 */
[----:B------:R-:W-:Y:S02]  /*0530*/  LEA.HI R10, R6, R7, RZ, 0x2 ;  /* 0x00000007060a7211 */ /* 0x000fe400078f10ff */
[----:B------:R-:W0:Y:S02]  /*0540*/  FLO.U32 R8, R15 ;  /* 0x0000000f00087300 */ /* 0x000e2400000e0000 */
[----:B0-----:R-:W-:Y:S01]  /*0550*/  IADD3 R12, PT, PT, -R8, 0x1f, RZ ;  /* 0x0000001f080c7810 */ /* 0x001fe20007ffe1ff */
[--C-:B------:R-:W-:Y:S02]  /*0560*/  IMAD.MOV.U32 R8, RZ, RZ, R9.reuse ;  /* 0x000000ffff087224 */ /* 0x100fe400078e0009 */
[----:B------:R-:W-:Y:S01]  /*0570*/  @P0 IMAD.MOV R8, RZ, RZ, -R9 ;  /* 0x000000ffff080224 */ /* 0x000fe200078e0a09 */
[----:B------:R-:W-:-:S02]  /*0580*/  ISETP.NE.AND P1, PT, R12, RZ, PT ;  /* 0x000000ff0c00720c */ /* 0x000fc40003f25270 */
[----:B------:R-:W-:Y:S02]  /*0590*/  IADD3 R11, PT, PT, -R12, 0x20, RZ ;  /* 0x000000200c0b7810 */ /* 0x000fe40007ffe1ff */
[----:B------:R-:W-:Y:S02]  /*05a0*/  SHF.L.U32 R9, R15, R12, RZ ;  /* 0x0000000c0f097219 */ /* 0x000fe400000006ff */
[----:B------:R-:W-:Y:S02]  /*05b0*/  SHF.R.U32.HI R8, RZ, R11, R8 ;  /* 0x0000000bff087219 */ /* 0x000fe40000011608 */
[----:B------:R-:W-:Y:S01]  /*05c0*/  LOP3.LUT R11, R0, 0x80000000, RZ, 0xc0, !PT ;  /* 0x80000000000b7812 */ /* 0x000fe200078ec0ff */
[----:B------:R-:W-:-:S04]  /*05d0*/  IMAD.MOV R0, RZ, RZ, -R10 ;  /* 0x000000ffff007224 */ /* 0x000fc800078e0a0a */
[----:B------:R-:W-:Y:S01]  /*05e0*/  @P1 IMAD.IADD R15, R9, 0x1, R8 ;  /* 0x00000001090f1824 */ /* 0x000fe200078e0208 */
[C---:B------:R-:W-:Y:S02]  /*05f0*/  ISETP.NE.AND P1, PT, R11.reuse, RZ, PT ;  /* 0x000000ff0b00720c */ /* 0x040fe40003f25270 */
[----:B------:R-:W-:Y:S01]  /*0600*/  @P0 LOP3.LUT R11, R11, 0x80000000, RZ, 0x3c, !PT ;  /* 0x800000000b0b0812 */ /* 0x000fe200078e3cff */
[----:B------:R-:W-:-:S05]  /*0610*/  IMAD.HI.U32 R8, R15, -0x36f0255e, RZ ;  /* 0xc90fdaa20f087827 */ /* 0x000fca00078e00ff */
[----:B------:R-:W-:-:S05]  /*0620*/  ISETP.GE.AND P2, PT, R8, 0x1, PT ;  /* 0x000000010800780c */ /* 0x000fca0003f46270 */
[----:B------:R-:W-:-:S08]  /*0630*/  @P1 IMAD.MOV.U32 R10, RZ, RZ, R0 ;  /* 0x000000ffff0a1224 */ /* 0x000fd000078e0000 */
[----:B------:R-:W-:Y:S02]  /*0640*/  @P2 IMAD R9, R15, -0x36f0255e, RZ ;  /* 0xc90fdaa20f092824 */ /* 0x000fe400078e02ff */
[----:B------:R-:W-:-:S03]  /*0650*/  @P2 VIADD R12, R12, 0x1 ;  /* 0x000000010c0c2836 */ /* 0x000fc60000000000 */
[----:B------:R-:W-:Y:S02]  /*0660*/  @P2 SHF.L.U32.HI R8, R9, 0x1, R8 ;  /* 0x0000000109082819 */ /* 0x000fe40000010608 */
[----:B------:R-:W-:-:S03]  /*0670*/  IADD3 R12, PT, PT, -R12, 0x7e, RZ ;  /* 0x0000007e0c0c7810 */ /* 0x000fc60007ffe1ff */
[----:B------:R-:W-:-:S05]  /*0680*/  VIADD R8, R8, 0x1 ;  /* 0x0000000108087836 */ /* 0x000fca0000000000 */
[----:B------:R-:W-:-:S04]  /*0690*/  LEA.HI R8, R8, 0x1, RZ, 0x19 ;  /* 0x0000000108087811 */ /* 0x000fc800078fc8ff */
[----:B------:R-:W-:-:S04]  /*06a0*/  SHF.R.U32.HI R7, RZ, 0x1, R8 ;  /* 0x00000001ff077819 */ /* 0x000fc80000011608 */
[----:B------:R-:W-:-:S04]  /*06b0*/  LEA R12, R12, R7, 0x17 ;  /* 0x000000070c0c7211 */ /* 0x000fc800078eb8ff */
[----:B------:R-:W-:-:S07]  /*06c0*/  LOP3.LUT R11, R12, R11, RZ, 0xfc, !PT ;  /* 0x0000000b0c0b7212 */ /* 0x000fce00078efcff */
.L_x_1:
[----:B------:R-:W-:Y:S05]  /*06d0*/  BSYNC.RECONVERGENT B0 ;  /* 0x0000000000007941 */ /* 0x000fea0003800200 */
.L_x_0:
[----:B------:R-:W-:Y:S02]  /*06e0*/  VIADD R10, R10, 0x1 ;  /* 0x000000010a0a7836 */ /* 0x000fe40000000000 */
[----:B------:R-:W-:Y:S01]  /*06f0*/  FMUL R7, R11, R11 ;  /* 0x0000000b0b077220 */ /* 0x000fe20000400000 */
[----:B------:R-:W0:Y:S02]  /*0700*/  LDCU.64 UR6, c[0x0][0x398] ;  /* 0x00007300ff0677ac */ /* 0x000e240008000a00 */
[C---:B------:R-:W-:Y:S01]  /*0710*/  LOP3.LUT P1, RZ, R10.reuse, 0x1, RZ, 0xc0, !PT ;  /* 0x000000010aff7812 */ /* 0x040fe2000782c0ff */
[----:B------:R-:W1:Y:S01]  /*0720*/  LDCU UR4, c[0x0][0x380] ;  /* 0x00007000ff0477ac */ /* 0x000e620008000800 */
[----:B------:R-:W-:-:S11]  /*0730*/  LOP3.LUT P0, RZ, R10, 0x2, RZ, 0xc0, !PT ;  /* 0x000000020aff7812 */ /* 0x000fd6000780c0ff */
[----:B------:R-:W-:Y:S02]  /*0740*/  @P1 IMAD.MOV.U32 R0, RZ, RZ, 0x37ccf5ce ;  /* 0x37ccf5ceff001424 */ /* 0x000fe400078e00ff */
[----:B------:R-:W-:Y:S02]  /*0750*/  @!P1 IMAD.MOV.U32 R6, RZ, RZ, 0x394ca1f9 ;  /* 0x394ca1f9ff069424 */ /* 0x000fe400078e00ff */
[C---:B------:R-:W-:Y:S02]  /*0760*/  @P1 FFMA R0, R7.reuse, R0, -0.0013887316454201936722 ;  /* 0xbab6061a07001423 */ /* 0x040fe40000000000 */
[----:B------:R-:W-:-:S04]  /*0770*/  @!P1 FFMA R0, R7, -R6, 0.0083321612328290939331 ;  /* 0x3c08839e07009423 */ /* 0x000fc80000000806 */
[CC--:B------:R-:W-:Y:S01]  /*0780*/  @P1 FFMA R6, R7.reuse, R0.reuse, 0.041666645556688308716 ;  /* 0x3d2aaaa507061423 */ /* 0x0c0fe20000000000 */
[----:B------:R-:W-:-:S03]  /*0790*/  @!P1 FFMA R0, R7, R0, -0.16666655242443084717 ;  /* 0xbe2aaaa307009423 */ /* 0x000fc60000000000 */
[C---:B------:R-:W-:Y:S01]  /*07a0*/  @P1 FFMA R6, R7.reuse, R6, -0.5 ;  /* 0xbf00000007061423 */ /* 0x040fe20000000006 */
[----:B------:R-:W-:-:S04]  /*07b0*/  @!P1 FFMA R6, R7, R0, RZ ;  /* 0x0000000007069223 */ /* 0x000fc800000000ff */
[----:B------:R-:W-:Y:S01]  /*07c0*/  FFMA R0, R6, R11, R11 ;  /* 0x0000000b06007223 */ /* 0x000fe2000000000b */
[----:B------:R-:W-:Y:S01]  /*07d0*/  @P1 FFMA R0, R7, R6, 1 ;  /* 0x3f80000007001423 */ /* 0x000fe20000000006 */
[----:B0-----:R-:W-:-:S03]  /*07e0*/  IADD3 R6, P1, PT, R4, UR6, RZ ;  /* 0x0000000604067c10 */ /* 0x001fc6000ff3e0ff */
[----:B------:R-:W-:Y:S01]  /*07f0*/  @P0 FFMA R0, R0, -1, RZ ;  /* 0xbf80000000000823 */ /* 0x000fe200000000ff */
[----:B------:R-:W-:Y:S02]  /*0800*/  IADD3.X R7, PT, PT, R14, UR7, RZ, P1, !PT ;  /* 0x000000070e077c10 */ /* 0x000fe40008ffe4ff */
[----:B------:R-:W-:Y:S01]  /*0810*/  IADD3 R2, P0, PT, R2, UR5, RZ ;  /* 0x0000000502027c10 */ /* 0x000fe2000ff1e0ff */
[----:B-----5:R-:W-:-:S04]  /*0820*/  FMUL R5, R5, R0 ;  /* 0x0000000005057220 */ /* 0x020fc80000400000 */
[----:B------:R-:W-:Y:S01]  /*0830*/  IMAD.X R3, RZ, RZ, R3, P0 ;  /* 0x000000ffff037224 */ /* 0x000fe200000e0603 */
[----:B------:R0:W-:Y:S01]  /*0840*/  STG.E desc[UR8][R6.64], R5 ;  /* 0x0000000506007986 */ /* 0x0001e2000c101908 */
[----:B-1----:R-:W-:-:S04]  /*0850*/  ISETP.GE.U32.AND P0, PT, R2, UR4, PT ;  /* 0x0000000402007c0c */ /* 0x002fc8000bf06070 */
[----:B------:R-:W-:-:S13]  /*0860*/  ISETP.GE.U32.AND.EX P0, PT, R3, UR10, PT, P0 ;  /* 0x0000000a03007c0c */ /* 0x000fda000bf06100 */
[----:B0-----:R-:W-:Y:S05]  /*0870*/  @!P0 BRA `(.L_x_3) ;  /* 0xfffffff800248947 */ /* 0x001fea000383ffff */
[----:B------:R-:W-:Y:S05]  /*0880*/  EXIT ;  /* 0x000000000000794d */ /* 0x000fea0003800000 */
.L_x_4:
[----:B------:R-:W-:-:S00]  /*0890*/  BRA `(.L_x_4) ;  /* 0xfffffffc00fc7947 */ /* 0x000fc0000383ffff */
[----:B------:R-:W-:-:S00]  /*08a0*/  NOP ;  /* 0x0000000000007918 */ /* 0x000fc00000000000 */
        /* <DEDUP_REMOVED lines=13> */
.L_x_5:


//--------------------- .nv.shared.reserved.0     --------------------------
	.section	.nv.shared.reserved.0,"aw",@nobits
	.weak		__nv_reservedSMEM_offset_0_alias
	.size		__nv_reservedSMEM_offset_0_alias, 0, 64
	.other		__nv_reservedSMEM_offset_0_alias,@"STO_CUDA_RESERVED_SHARED STV_DEFAULT"
__nv_reservedSMEM_offset_0_alias:
	.zero		0
	.zero		64


//--------------------- .nv.global                --------------------------
	.section	.nv.global,"aw",@nobits
	.align	8
.nv.global:
	.type		_ZTVN10__cxxabiv120__si_class_type_infoE,@object
	.size		_ZTVN10__cxxabiv120__si_class_type_infoE,(_ZTTNSt7__cxx1119basic_ostringstreamIcSt11char_traitsIcESaIcEEE - _ZTVN10__cxxabiv120__si_class_type_infoE)
_ZTVN10__cxxabiv120__si_class_type_infoE:
	.zero		8
	.type		_ZTTNSt7__cxx1119basic_ostringstreamIcSt11char_traitsIcESaIcEEE,@object
	.size		_ZTTNSt7__cxx1119basic_ostringstreamIcSt11char_traitsIcESaIcEEE,(_ZTVN10__cxxabiv120__function_type_infoE - _ZTTNSt7__cxx1119basic_ostringstreamIcSt11char_traitsIcESaIcEEE)
_ZTTNSt7__cxx1119basic_ostringstreamIcSt11char_traitsIcESaIcEEE:
	.zero		8
	.type		_ZTVN10__cxxabiv120__function_type_infoE,@object
	.size		_ZTVN10__cxxabiv120__function_type_infoE,(_ZTVN10__cxxabiv117__class_type_infoE - _ZTVN10__cxxabiv120__function_type_infoE)
_ZTVN10__cxxabiv120__function_type_infoE:
	.zero		8
	.type		_ZTVN10__cxxabiv117__class_type_infoE,@object
	.size		_ZTVN10__cxxabiv117__class_type_infoE,(_ZTTSo - _ZTVN10__cxxabiv117__class_type_infoE)
_ZTVN10__cxxabiv117__class_type_infoE:
	.zero		8
	.type		_ZTTSo,@object
	.size		_ZTTSo,(_ZTVN10__cxxabiv119__pointer_type_infoE - _ZTTSo)
_ZTTSo:
	.zero		8
	.type		_ZTVN10__cxxabiv119__pointer_type_infoE,@object
	.size		_ZTVN10__cxxabiv119__pointer_type_infoE,(_ZTVSt9basic_iosIcSt11char_traitsIcEE - _ZTVN10__cxxabiv119__pointer_type_infoE)
_ZTVN10__cxxabiv119__pointer_type_infoE:
	.zero		8
	.type		_ZTVSt9basic_iosIcSt11char_traitsIcEE,@object
	.size		_ZTVSt9basic_iosIcSt11char_traitsIcEE,(_ZTVN3c105ErrorE - _ZTVSt9basic_iosIcSt11char_traitsIcEE)
_ZTVSt9basic_iosIcSt11char_traitsIcEE:
	.zero		32
	.type		_ZTVN3c105ErrorE,@object
	.size		_ZTVN3c105ErrorE,(_ZTVSt15basic_streambufIcSt11char_traitsIcEE - _ZTVN3c105ErrorE)
_ZTVN3c105ErrorE:
	.zero		40
	.type		_ZTVSt15basic_streambufIcSt11char_traitsIcEE,@object
	.size		_ZTVSt15basic_streambufIcSt11char_traitsIcEE,(_ZTVNSt7__cxx1115basic_stringbufIcSt11char_traitsIcESaIcEEE - _ZTVSt15basic_streambufIcSt11char_traitsIcEE)
_ZTVSt15basic_streambufIcSt11char_traitsIcEE:
	.zero		128
	.type		_ZTVNSt7__cxx1115basic_stringbufIcSt11char_traitsIcESaIcEEE,@object
	.size		_ZTVNSt7__cxx1115basic_stringbufIcSt11char_traitsIcESaIcEEE,(_ZTVN6caffe227BinaryElementwiseWithArgsOpINS_11TensorTypesIJfEEENS_11CUDAContextENS_28BinaryFunctorWithDefaultCtorINS_18SinGradientFunctorIS3_EEEENS_15SameTypeAsInputEEE - _ZTVNSt7__cxx1115basic_stringbufIcSt11char_traitsIcESaIcEEE)
_ZTVNSt7__cxx1115basic_stringbufIcSt11char_traitsIcESaIcEEE:
	.zero		128
	.type		_ZTVN6caffe227BinaryElementwiseWithArgsOpINS_11TensorTypesIJfEEENS_11CUDAContextENS_28BinaryFunctorWithDefaultCtorINS_18SinGradientFunctorIS3_EEEENS_15SameTypeAsInputEEE,@object
	.size		_ZTVN6caffe227BinaryElementwiseWithArgsOpINS_11TensorTypesIJfEEENS_11CUDAContextENS_28BinaryFunctorWithDefaultCtorINS_18SinGradientFunctorIS3_EEEENS_15SameTypeAsInputEEE,(_ZTVN6caffe28OperatorINS_11CUDAContextEEE - _ZTVN6caffe227BinaryElementwiseWithArgsOpINS_11TensorTypesIJfEEENS_11CUDAContextENS_28BinaryFunctorWithDefaultCtorINS_18SinGradientFunctorIS3_EEEENS_15SameTypeAsInputEEE)
_ZTVN6caffe227BinaryElementwiseWithArgsOpINS_11TensorTypesIJfEEENS_11CUDAContextENS_28BinaryFunctorWithDefaultCtorINS_18SinGradientFunctorIS3_EEEENS_15SameTypeAsInputEEE:
	.zero		136
	.type		_ZTVN6caffe28OperatorINS_11CUDAContextEEE,@object
	.size		_ZTVN6caffe28OperatorINS_11CUDAContextEEE,(_ZTVN6caffe226UnaryElementwiseWithArgsOpINS_11TensorTypesIJfEEENS_11CUDAContextENS_27UnaryFunctorWithDefaultCtorINS_10SinFunctorIS3_EEEENS_15SameTypeAsInputEEE - _ZTVN6caffe28OperatorINS_11CUDAContextEEE)
_ZTVN6caffe28OperatorINS_11CUDAContextEEE:
	.zero		136
	.type		_ZTVN6caffe226UnaryElementwiseWithArgsOpINS_11TensorTypesIJfEEENS_11CUDAContextENS_27UnaryFunctorWithDefaultCtorINS_10SinFunctorIS3_EEEENS_15SameTypeAsInputEEE,@object
	.size		_ZTVN6caffe226UnaryElementwiseWithArgsOpINS_11TensorTypesIJfEEENS_11CUDAContextENS_27UnaryFunctorWithDefaultCtorINS_10SinFunctorIS3_EEEENS_15SameTypeAsInputEEE,(.L_11 - _ZTVN6caffe226UnaryElementwiseWithArgsOpINS_11TensorTypesIJfEEENS_11CUDAContextENS_27UnaryFunctorWithDefaultCtorINS_10SinFunctorIS3_EEEENS_15SameTypeAsInputEEE)
_ZTVN6caffe226UnaryElementwiseWithArgsOpINS_11TensorTypesIJfEEENS_11CUDAContextENS_27UnaryFunctorWithDefaultCtorINS_10SinFunctorIS3_EEEENS_15SameTypeAsInputEEE:
	.zero		136
.L_11:


//--------------------- .nv.constant0._ZN6caffe265_GLOBAL__N__41_tmpxft_0000615a_00000000_7_sin_op_cpp1_ii_b84cbb5121SinGradientCUDAKernelIfEEviPKT_S4_PS2_ --------------------------
	.section	.nv.constant0._ZN6caffe265_GLOBAL__N__41_tmpxft_0000615a_00000000_7_sin_op_cpp1_ii_b84cbb5121SinGradientCUDAKernelIfEEviPKT_S4_PS2_,"a",@progbits
	.sectionflags	@""
	.align	4
.nv.constant0._ZN6caffe265_GLOBAL__N__41_tmpxft_0000615a_00000000_7_sin_op_cpp1_ii_b84cbb5121SinGradientCUDAKernelIfEEviPKT_S4_PS2_:
	.zero		928


//--------------------- SYMBOLS --------------------------

	.type		.nv.reservedSmem.offset0,@object
	.size		.nv.reservedSmem.offset0,0x4
